//
// Generated by NVIDIA NVVM Compiler
//
// Compiler Build ID: CL-36424714
// Cuda compilation tools, release 13.0, V13.0.88
// Based on NVVM 20.0.0
//

.version 9.0
.target sm_100
.address_size 64

	// .globl	_Z4vaddPKfPfj

.visible .entry _Z4vaddPKfPfj(
	.param .u64 .ptr .align 1 _Z4vaddPKfPfj_param_0,
	.param .u64 .ptr .align 1 _Z4vaddPKfPfj_param_1,
	.param .u32 _Z4vaddPKfPfj_param_2
)
{
	.reg .pred 	%p<2>;
	.reg .b32 	%r<6>;
	.reg .b32 	%f<4>;
	.reg .b64 	%rd<8>;

	ld.param.u64 	%rd1, [_Z4vaddPKfPfj_param_0];
	ld.param.u64 	%rd2, [_Z4vaddPKfPfj_param_1];
	ld.param.u32 	%r2, [_Z4vaddPKfPfj_param_2];
	mov.u32 	%r3, %ntid.x;
	mov.u32 	%r4, %ctaid.x;
	mov.u32 	%r5, %tid.x;
	mad.lo.s32 	%r1, %r3, %r4, %r5;
	setp.ge.u32 	%p1, %r1, %r2;
	@%p1 bra 	$L__BB0_2;
	cvta.to.global.u64 	%rd3, %rd1;
	cvta.to.global.u64 	%rd4, %rd2;
	mul.wide.s32 	%rd5, %r1, 4;
	add.s64 	%rd6, %rd3, %rd5;
	ld.global.f32 	%f1, [%rd6];
	add.s64 	%rd7, %rd4, %rd5;
	ld.global.f32 	%f2, [%rd7];
	add.f32 	%f3, %f1, %f2;
	st.global.f32 	[%rd7], %f3;
$L__BB0_2:
	ret;

}


// ===== COMPILED SASS (sm_100) =====

	.target	sm_100

	.elftype	@"ET_EXEC"


//--------------------- .note.nv.tkinfo           --------------------------
	.section	.note.nv.tkinfo,"",@"SHT_NOTE"
	.sectionflags	@"SHF_NOTE_NV_TKINFO"
	.tkinfo
        /*0018*/ 	.word	0x00000002
        /*0030*/ 	.string	""
        /*0030*/ 	.string	"ptxas"
        /*0030*/ 	.string	"Cuda compilation tools, release 13.0, V13.0.88"
        /*0030*/ 	.string	"Build cuda_13.0.r13.0/compiler.36424714_0"
        /*0030*/ 	.string	"-arch sm_100 -m 64 "



//--------------------- .note.nv.cuinfo           --------------------------
	.section	.note.nv.cuinfo,"",@"SHT_NOTE"
	.sectionflags	@"SHF_NOTE_NV_CUINFO"
        /*0018*/ 	.short	0x0002
        /*001a*/ 	.short	0x0064
        /*001c*/ 	.short	0x0082
	.zero		2


//--------------------- .nv.info                  --------------------------
	.section	.nv.info,"",@"SHT_CUDA_INFO"
	.align	4


	//----- nvinfo : EIATTR_REGCOUNT
	.align		4
        /*0000*/ 	.byte	0x04, 0x2f
        /*0002*/ 	.short	(.L_1 - .L_0)
	.align		4
.L_0:
        /*0004*/ 	.word	index@(_Z4vaddPKfPfj)
        /*0008*/ 	.word	0x0000000a


	//----- nvinfo : EIATTR_FRAME_SIZE
	.align		4
.L_1:
        /*000c*/ 	.byte	0x04, 0x11
        /*000e*/ 	.short	(.L_3 - .L_2)
	.align		4
.L_2:
        /*0010*/ 	.word	index@(_Z4vaddPKfPfj)
        /*0014*/ 	.word	0x00000000


	//----- nvinfo : EIATTR_MIN_STACK_SIZE
	.align		4
.L_3:
        /*0018*/ 	.byte	0x04, 0x12
        /*001a*/ 	.short	(.L_5 - .L_4)
	.align		4
.L_4:
        /*001c*/ 	.word	index@(_Z4vaddPKfPfj)
        /*0020*/ 	.word	0x00000000
.L_5:


//--------------------- .nv.compat                --------------------------
	.section	.nv.compat,"",@"SHT_CUDA_COMPAT_INFO"
	.align	4
        /*0000*/ 	.byte	0x02, 0x09, 0x00, 0x00, 0x02, 0x02, 0x01, 0x00, 0x02, 0x05, 0x05, 0x00, 0x03, 0x07, 0x01, 0x01
        /*0010*/ 	.byte	0x02, 0x03, 0x00, 0x00, 0x02, 0x06, 0x01, 0x00, 0x04, 0x0b, 0x08, 0x00, 0x09, 0x00, 0x00, 0x00
        /*0020*/ 	.byte	0x00, 0x00, 0x00, 0x00


//--------------------- .nv.info._Z4vaddPKfPfj    --------------------------
	.section	.nv.info._Z4vaddPKfPfj,"",@"SHT_CUDA_INFO"
	.sectionflags	@""
	.align	4


	//----- nvinfo : EIATTR_CUDA_API_VERSION
	.align		4
        /*0000*/ 	.byte	0x04, 0x37
        /*0002*/ 	.short	(.L_7 - .L_6)
.L_6:
        /*0004*/ 	.word	0x00000082


	//----- nvinfo : EIATTR_KPARAM_INFO
	.align		4
.L_7:
        /*0008*/ 	.byte	0x04, 0x17
        /*000a*/ 	.short	(.L_9 - .L_8)
.L_8:
        /*000c*/ 	.word	0x00000000
        /*0010*/ 	.short	0x0002
        /*0012*/ 	.short	0x0010
        /*0014*/ 	.byte	0x00, 0xf0, 0x11, 0x00


	//----- nvinfo : EIATTR_KPARAM_INFO
	.align		4
.L_9:
        /*0018*/ 	.byte	0x04, 0x17
        /*001a*/ 	.short	(.L_11 - .L_10)
.L_10:
        /*001c*/ 	.word	0x00000000
        /*0020*/ 	.short	0x0001
        /*0022*/ 	.short	0x0008
        /*0024*/ 	.byte	0x00, 0xf5, 0x21, 0x00


	//----- nvinfo : EIATTR_KPARAM_INFO
	.align		4
.L_11:
        /*0028*/ 	.byte	0x04, 0x17
        /*002a*/ 	.short	(.L_13 - .L_12)
.L_12:
        /*002c*/ 	.word	0x00000000
        /*0030*/ 	.short	0x0000
        /*0032*/ 	.short	0x0000
        /*0034*/ 	.byte	0x00, 0xf5, 0x21, 0x00


	//----- nvinfo : EIATTR_SPARSE_MMA_MASK
	.align		4
.L_13:
        /*0038*/ 	.byte	0x03, 0x50
        /*003a*/ 	.short	0x0000


	//----- nvinfo : EIATTR_MAXREG_COUNT
	.align		4
        /*003c*/ 	.byte	0x03, 0x1b
        /*003e*/ 	.short	0x00ff


	//----- nvinfo : EIATTR_MERCURY_ISA_VERSION
	.align		4
        /*0040*/ 	.byte	0x03, 0x5f
        /*0042*/ 	.short	0x0101


	//----- nvinfo : EIATTR_VRC_CTA_INIT_COUNT
	.align		4
        /*0044*/ 	.byte	0x02, 0x4a
	.zero		1
	.zero		1


	//----- nvinfo : EIATTR_EXIT_INSTR_OFFSETS
	.align		4
        /*0048*/ 	.byte	0x04, 0x1c
        /*004a*/ 	.short	(.L_15 - .L_14)


	//   ....[0]....
.L_14:
        /*004c*/ 	.word	0x00000070


	//   ....[1]....
        /*0050*/ 	.word	0x00000110


	//----- nvinfo : EIATTR_CBANK_PARAM_SIZE
	.align		4
.L_15:
        /*0054*/ 	.byte	0x03, 0x19
        /*0056*/ 	.short	0x0014


	//----- nvinfo : EIATTR_PARAM_CBANK
	.align		4
        /*0058*/ 	.byte	0x04, 0x0a
        /*005a*/ 	.short	(.L_17 - .L_16)
	.align		4
.L_16:
        /*005c*/ 	.word	index@(.nv.constant0._Z4vaddPKfPfj)
        /*0060*/ 	.short	0x0380
        /*0062*/ 	.short	0x0014


	//----- nvinfo : EIATTR_SW_WAR
	.align		4
.L_17:
        /*0064*/ 	.byte	0x04, 0x36
        /*0066*/ 	.short	(.L_19 - .L_18)
.L_18:
        /*0068*/ 	.word	0x00000008
.L_19:


//--------------------- .nv.callgraph             --------------------------
	.section	.nv.callgraph,"",@"SHT_CUDA_CALLGRAPH"
	.align	4
	.sectionentsize	8
	.align		4
        /*0000*/ 	.word	0x00000000
	.align		4
        /*0004*/ 	.word	0xffffffff
	.align		4
        /*0008*/ 	.word	0x00000000
	.align		4
        /*000c*/ 	.word	0xfffffffe
	.align		4
        /*0010*/ 	.word	0x00000000
	.align		4
        /*0014*/ 	.word	0xfffffffd
	.align		4
        /*0018*/ 	.word	0x00000000
	.align		4
        /*001c*/ 	.word	0xfffffffc


//--------------------- .text._Z4vaddPKfPfj       --------------------------
	.section	.text._Z4vaddPKfPfj,"ax",@progbits
	.align	128
        .global         _Z4vaddPKfPfj
        .type           _Z4vaddPKfPfj,@function
        .size           _Z4vaddPKfPfj,(.L_x_1 - _Z4vaddPKfPfj)
        .other          _Z4vaddPKfPfj,@"STO_CUDA_ENTRY STV_DEFAULT"
_Z4vaddPKfPfj:
.text._Z4vaddPKfPfj:
[----:B------:R-:W-:Y:S01]  /*0000*/  LDC R1, c[0x0][0x37c] ;  /* 0x0000df00ff017b82 */ /* 0x000fe20000000800 */
[----:B------:R-:W0:Y:S01]  /*0010*/  S2R R7, SR_CTAID.X ;  /* 0x0000000000077919 */ /* 0x000e220000002500 */
[----:B------:R-:W0:Y:S01]  /*0020*/  LDCU UR4, c[0x0][0x360] ;  /* 0x00006c00ff0477ac */ /* 0x000e220008000800 */
[----:B------:R-:W0:Y:S01]  /*0030*/  S2R R0, SR_TID.X ;  /* 0x0000000000007919 */ /* 0x000e220000002100 */
[----:B------:R-:W1:Y:S01]  /*0040*/  LDCU UR5, c[0x0][0x390] ;  /* 0x00007200ff0577ac */ /* 0x000e620008000800 */
[----:B0-----:R-:W-:-:S05]  /*0050*/  IMAD R7, R7, UR4, R0 ;  /* 0x0000000407077c24 */ /* 0x001fca000f8e0200 */
[----:B-1----:R-:W-:-:S13]  /*0060*/  ISETP.GE.U32.AND P0, PT, R7, UR5, PT ;  /* 0x0000000507007c0c */ /* 0x002fda000bf06070 */
[----:B------:R-:W-:Y:S05]  /*0070*/  @P0 EXIT ;  /* 0x000000000000094d */ /* 0x000fea0003800000 */
[----:B------:R-:W0:Y:S01]  /*0080*/  LDC.64 R2, c[0x0][0x380] ;  /* 0x0000e000ff027b82 */ /* 0x000e220000000a00 */
[----:B------:R-:W1:Y:S07]  /*0090*/  LDCU.64 UR4, c[0x0][0x358] ;  /* 0x00006b00ff0477ac */ /* 0x000e6e0008000a00 */
[----:B------:R-:W2:Y:S01]  /*00a0*/  LDC.64 R4, c[0x0][0x388] ;  /* 0x0000e200ff047b82 */ /* 0x000ea20000000a00 */
[----:B0-----:R-:W-:-:S06]  /*00b0*/  IMAD.WIDE R2, R7, 0x4, R2 ;  /* 0x0000000407027825 */ /* 0x001fcc00078e0202 */
[----:B-1----:R-:W3:Y:S01]  /*00c0*/  LDG.E R2, desc[UR4][R2.64] ;  /* 0x0000000402027981 */ /* 0x002ee2000c1e1900 */
[----:B--2---:R-:W-:-:S05]  /*00d0*/  IMAD.WIDE R4, R7, 0x4, R4 ;  /* 0x0000000407047825 */ /* 0x004fca00078e0204 */
[----:B------:R-:W3:Y:S02]  /*00e0*/  LDG.E R7, desc[UR4][R4.64] ;  /* 0x0000000404077981 */ /* 0x000ee4000c1e1900 */
[----:B---3--:R-:W-:-:S05]  /*00f0*/  FADD R7, R2, R7 ;  /* 0x0000000702077221 */ /* 0x008fca0000000000 */
[----:B------:R-:W-:Y:S01]  /*0100*/  STG.E desc[UR4][R4.64], R7 ;  /* 0x0000000704007986 */ /* 0x000fe2000c101904 */
[----:B------:R-:W-:Y:S05]  /*0110*/  EXIT ;  /* 0x000000000000794d */ /* 0x000fea0003800000 */
.L_x_0:
[----:B------:R-:W-:-:S00]  /*0120*/  BRA `(.L_x_0) ;  /* 0xfffffffc00fc7947 */ /* 0x000fc0000383ffff */
[----:B------:R-:W-:-:S00]  /*0130*/  NOP ;  /* 0x0000000000007918 */ /* 0x000fc00000000000 */
        /* <DEDUP_REMOVED lines=12> */
.L_x_1:


//--------------------- .nv.shared.reserved.0     --------------------------
	.section	.nv.shared.reserved.0,"aw",@nobits
	.weak		__nv_reservedSMEM_offset_0_alias
	.size		__nv_reservedSMEM_offset_0_alias, 0, 64
	.other		__nv_reservedSMEM_offset_0_alias,@"STO_CUDA_RESERVED_SHARED STV_DEFAULT"
__nv_reservedSMEM_offset_0_alias:
	.zero		0
	.zero		64


//--------------------- .nv.constant0._Z4vaddPKfPfj --------------------------
	.section	.nv.constant0._Z4vaddPKfPfj,"a",@progbits
	.sectionflags	@""
	.align	4
.nv.constant0._Z4vaddPKfPfj:
	.zero		916


//--------------------- SYMBOLS --------------------------

	.type		.nv.reservedSmem.offset0,@object
	.size		.nv.reservedSmem.offset0,0x4
